//
// Generated by NVIDIA NVVM Compiler
//
// Compiler Build ID: CL-36424714
// Cuda compilation tools, release 13.0, V13.0.88
// Based on NVVM 20.0.0
//

.version 9.0
.target sm_100
.address_size 64

	// .globl	_Z4sortPii
// _ZZ4sortPiiE7oddswap has been demoted
// _ZZ4sortPiiE8evenswap has been demoted

.visible .entry _Z4sortPii(
	.param .u64 .ptr .align 1 _Z4sortPii_param_0,
	.param .u32 _Z4sortPii_param_1
)
{
	.reg .pred 	%p<9>;
	.reg .b16 	%rs<15>;
	.reg .b32 	%r<12>;
	.reg .b64 	%rd<5>;
	// demoted variable
	.shared .align 1 .u8 _ZZ4sortPiiE7oddswap;
	// demoted variable
	.shared .align 1 .u8 _ZZ4sortPiiE8evenswap;
	ld.param.u64 	%rd2, [_Z4sortPii_param_0];
	ld.param.u32 	%r8, [_Z4sortPii_param_1];
	cvta.to.global.u64 	%rd3, %rd2;
	mov.u32 	%r1, %tid.x;
	shr.u32 	%r9, %r8, 31;
	add.s32 	%r10, %r8, %r9;
	shr.s32 	%r2, %r10, 1;
	shl.b32 	%r11, %r1, 1;
	mul.wide.u32 	%rd4, %r11, 4;
	add.s64 	%rd1, %rd3, %rd4;
	add.s32 	%r3, %r11, 2;
	mov.b16 	%rs14, 1;
$L__BB0_1:
	and.b16  	%rs4, %rs14, 255;
	setp.ne.s16 	%p1, %rs4, 1;
	@%p1 bra 	$L__BB0_6;
	setp.ge.s32 	%p6, %r1, %r2;
	bar.sync 	0;
	mov.b16 	%rs7, 0;
	st.shared.u8 	[_ZZ4sortPiiE8evenswap], %rs7;
	bar.sync 	0;
	@%p6 bra 	$L__BB0_5;
	ld.global.u32 	%r4, [%rd1];
	ld.global.u32 	%r5, [%rd1+4];
	setp.le.s32 	%p7, %r4, %r5;
	@%p7 bra 	$L__BB0_5;
	st.global.u32 	[%rd1], %r5;
	st.global.u32 	[%rd1+4], %r4;
	mov.b16 	%rs8, 1;
	st.shared.u8 	[_ZZ4sortPiiE8evenswap], %rs8;
$L__BB0_5:
	bar.sync 	0;
	bra.uni 	$L__BB0_10;
$L__BB0_6:
	setp.ge.s32 	%p2, %r1, %r2;
	bar.sync 	0;
	mov.b16 	%rs5, 0;
	st.shared.u8 	[_ZZ4sortPiiE7oddswap], %rs5;
	bar.sync 	0;
	@%p2 bra 	$L__BB0_9;
	setp.ge.s32 	%p3, %r3, %r8;
	ld.global.u32 	%r6, [%rd1+4];
	ld.global.u32 	%r7, [%rd1+8];
	setp.le.s32 	%p4, %r6, %r7;
	or.pred  	%p5, %p3, %p4;
	@%p5 bra 	$L__BB0_9;
	st.global.u32 	[%rd1+4], %r7;
	st.global.u32 	[%rd1+8], %r6;
	mov.b16 	%rs6, 1;
	st.shared.u8 	[_ZZ4sortPiiE7oddswap], %rs6;
$L__BB0_9:
	bar.sync 	0;
$L__BB0_10:
	ld.shared.u8 	%rs9, [_ZZ4sortPiiE7oddswap];
	ld.shared.u8 	%rs10, [_ZZ4sortPiiE8evenswap];
	or.b16  	%rs12, %rs9, %rs10;
	and.b16  	%rs13, %rs12, 255;
	setp.ne.s16 	%p8, %rs13, 0;
	xor.b16  	%rs14, %rs14, 1;
	@%p8 bra 	$L__BB0_1;
	ret;

}


// ===== COMPILED SASS (sm_100) =====

	.target	sm_100

	.elftype	@"ET_EXEC"


//--------------------- .note.nv.tkinfo           --------------------------
	.section	.note.nv.tkinfo,"",@"SHT_NOTE"
	.sectionflags	@"SHF_NOTE_NV_TKINFO"
	.tkinfo
        /*0018*/ 	.word	0x00000002
        /*0030*/ 	.string	""
        /*0030*/ 	.string	"ptxas"
        /*0030*/ 	.string	"Cuda compilation tools, release 13.0, V13.0.88"
        /*0030*/ 	.string	"Build cuda_13.0.r13.0/compiler.36424714_0"
        /*0030*/ 	.string	"-arch sm_100 -m 64 "



//--------------------- .note.nv.cuinfo           --------------------------
	.section	.note.nv.cuinfo,"",@"SHT_NOTE"
	.sectionflags	@"SHF_NOTE_NV_CUINFO"
        /*0018*/ 	.short	0x0002
        /*001a*/ 	.short	0x0064
        /*001c*/ 	.short	0x0082
	.zero		2


//--------------------- .nv.info                  --------------------------
	.section	.nv.info,"",@"SHT_CUDA_INFO"
	.align	4


	//----- nvinfo : EIATTR_REGCOUNT
	.align		4
        /*0000*/ 	.byte	0x04, 0x2f
        /*0002*/ 	.short	(.L_1 - .L_0)
	.align		4
.L_0:
        /*0004*/ 	.word	index@(_Z4sortPii)
        /*0008*/ 	.word	0x0000000b


	//----- nvinfo : EIATTR_FRAME_SIZE
	.align		4
.L_1:
        /*000c*/ 	.byte	0x04, 0x11
        /*000e*/ 	.short	(.L_3 - .L_2)
	.align		4
.L_2:
        /*0010*/ 	.word	index@(_Z4sortPii)
        /*0014*/ 	.word	0x00000000


	//----- nvinfo : EIATTR_MIN_STACK_SIZE
	.align		4
.L_3:
        /*0018*/ 	.byte	0x04, 0x12
        /*001a*/ 	.short	(.L_5 - .L_4)
	.align		4
.L_4:
        /*001c*/ 	.word	index@(_Z4sortPii)
        /*0020*/ 	.word	0x00000000
.L_5:


//--------------------- .nv.compat                --------------------------
	.section	.nv.compat,"",@"SHT_CUDA_COMPAT_INFO"
	.align	4
        /*0000*/ 	.byte	0x02, 0x09, 0x00, 0x00, 0x02, 0x02, 0x01, 0x00, 0x02, 0x05, 0x05, 0x00, 0x03, 0x07, 0x01, 0x01
        /*0010*/ 	.byte	0x02, 0x03, 0x00, 0x00, 0x02, 0x06, 0x01, 0x00, 0x04, 0x0b, 0x08, 0x00, 0x09, 0x00, 0x00, 0x00
        /*0020*/ 	.byte	0x00, 0x00, 0x00, 0x00


//--------------------- .nv.info._Z4sortPii       --------------------------
	.section	.nv.info._Z4sortPii,"",@"SHT_CUDA_INFO"
	.sectionflags	@""
	.align	4


	//----- nvinfo : EIATTR_CUDA_API_VERSION
	.align		4
        /*0000*/ 	.byte	0x04, 0x37
        /*0002*/ 	.short	(.L_7 - .L_6)
.L_6:
        /*0004*/ 	.word	0x00000082


	//----- nvinfo : EIATTR_KPARAM_INFO
	.align		4
.L_7:
        /*0008*/ 	.byte	0x04, 0x17
        /*000a*/ 	.short	(.L_9 - .L_8)
.L_8:
        /*000c*/ 	.word	0x00000000
        /*0010*/ 	.short	0x0001
        /*0012*/ 	.short	0x0008
        /*0014*/ 	.byte	0x00, 0xf0, 0x11, 0x00


	//----- nvinfo : EIATTR_KPARAM_INFO
	.align		4
.L_9:
        /*0018*/ 	.byte	0x04, 0x17
        /*001a*/ 	.short	(.L_11 - .L_10)
.L_10:
        /*001c*/ 	.word	0x00000000
        /*0020*/ 	.short	0x0000
        /*0022*/ 	.short	0x0000
        /*0024*/ 	.byte	0x00, 0xf5, 0x21, 0x00


	//----- nvinfo : EIATTR_SPARSE_MMA_MASK
	.align		4
.L_11:
        /*0028*/ 	.byte	0x03, 0x50
        /*002a*/ 	.short	0x0000


	//----- nvinfo : EIATTR_MAXREG_COUNT
	.align		4
        /*002c*/ 	.byte	0x03, 0x1b
        /*002e*/ 	.short	0x00ff


	//----- nvinfo : EIATTR_NUM_BARRIERS
	.align		4
        /*0030*/ 	.byte	0x02, 0x4c
        /*0032*/ 	.byte	0x01
	.zero		1


	//----- nvinfo : EIATTR_MERCURY_ISA_VERSION
	.align		4
        /*0034*/ 	.byte	0x03, 0x5f
        /*0036*/ 	.short	0x0101


	//----- nvinfo : EIATTR_VRC_CTA_INIT_COUNT
	.align		4
        /*0038*/ 	.byte	0x02, 0x4a
	.zero		1
	.zero		1


	//----- nvinfo : EIATTR_EXIT_INSTR_OFFSETS
	.align		4
        /*003c*/ 	.byte	0x04, 0x1c
        /*003e*/ 	.short	(.L_13 - .L_12)


	//   ....[0]....
.L_12:
        /*0040*/ 	.word	0x000003a0


	//----- nvinfo : EIATTR_CRS_STACK_SIZE
	.align		4
.L_13:
        /*0044*/ 	.byte	0x04, 0x1e
        /*0046*/ 	.short	(.L_15 - .L_14)
.L_14:
        /*0048*/ 	.word	0x00000000


	//----- nvinfo : EIATTR_CBANK_PARAM_SIZE
	.align		4
.L_15:
        /*004c*/ 	.byte	0x03, 0x19
        /*004e*/ 	.short	0x000c


	//----- nvinfo : EIATTR_PARAM_CBANK
	.align		4
        /*0050*/ 	.byte	0x04, 0x0a
        /*0052*/ 	.short	(.L_17 - .L_16)
	.align		4
.L_16:
        /*0054*/ 	.word	index@(.nv.constant0._Z4sortPii)
        /*0058*/ 	.short	0x0380
        /*005a*/ 	.short	0x000c


	//----- nvinfo : EIATTR_SW_WAR
	.align		4
.L_17:
        /*005c*/ 	.byte	0x04, 0x36
        /*005e*/ 	.short	(.L_19 - .L_18)
.L_18:
        /*0060*/ 	.word	0x00000008
.L_19:


//--------------------- .nv.callgraph             --------------------------
	.section	.nv.callgraph,"",@"SHT_CUDA_CALLGRAPH"
	.align	4
	.sectionentsize	8
	.align		4
        /*0000*/ 	.word	0x00000000
	.align		4
        /*0004*/ 	.word	0xffffffff
	.align		4
        /*0008*/ 	.word	0x00000000
	.align		4
        /*000c*/ 	.word	0xfffffffe
	.align		4
        /*0010*/ 	.word	0x00000000
	.align		4
        /*0014*/ 	.word	0xfffffffd
	.align		4
        /*0018*/ 	.word	0x00000000
	.align		4
        /*001c*/ 	.word	0xfffffffc


//--------------------- .text._Z4sortPii          --------------------------
	.section	.text._Z4sortPii,"ax",@progbits
	.align	128
        .global         _Z4sortPii
        .type           _Z4sortPii,@function
        .size           _Z4sortPii,(.L_x_8 - _Z4sortPii)
        .other          _Z4sortPii,@"STO_CUDA_ENTRY STV_DEFAULT"
_Z4sortPii:
.text._Z4sortPii:
[----:B------:R-:W-:Y:S01]  /*0000*/  LDC R1, c[0x0][0x37c] ;  /* 0x0000df00ff017b82 */ /* 0x000fe20000000800 */
[----:B------:R-:W0:Y:S07]  /*0010*/  S2R R8, SR_TID.X ;  /* 0x0000000000087919 */ /* 0x000e2e0000002100 */
[----:B------:R-:W1:Y:S01]  /*0020*/  LDC.64 R2, c[0x0][0x380] ;  /* 0x0000e000ff027b82 */ /* 0x000e620000000a00 */
[----:B------:R-:W2:Y:S01]  /*0030*/  LDCU UR4, c[0x0][0x388] ;  /* 0x00007100ff0477ac */ /* 0x000ea20008000800 */
[----:B------:R-:W-:Y:S01]  /*0040*/  IMAD.MOV.U32 R0, RZ, RZ, 0x1 ;  /* 0x00000001ff007424 */ /* 0x000fe200078e00ff */
[----:B------:R-:W3:Y:S01]  /*0050*/  LDCU.64 UR8, c[0x0][0x358] ;  /* 0x00006b00ff0877ac */ /* 0x000ee20008000a00 */
[----:B------:R-:W4:Y:S01]  /*0060*/  LDCU UR7, c[0x0][0x388] ;  /* 0x00007100ff0777ac */ /* 0x000f220008000800 */
[----:B--2---:R-:W-:-:S04]  /*0070*/  ULEA.HI UR4, UR4, UR4, URZ, 0x1 ;  /* 0x0000000404047291 */ /* 0x004fc8000f8f08ff */
[----:B------:R-:W-:Y:S01]  /*0080*/  USHF.R.S32.HI UR4, URZ, 0x1, UR4 ;  /* 0x00000001ff047899 */ /* 0x000fe20008011404 */
[----:B0-----:R-:W-:-:S04]  /*0090*/  IMAD.SHL.U32 R5, R8, 0x2, RZ ;  /* 0x0000000208057824 */ /* 0x001fc800078e00ff */
[----:B-1----:R-:W-:-:S04]  /*00a0*/  IMAD.WIDE.U32 R2, R5, 0x4, R2 ;  /* 0x0000000405027825 */ /* 0x002fc800078e0002 */
[----:B---34-:R-:W-:-:S07]  /*00b0*/  VIADD R5, R5, 0x2 ;  /* 0x0000000205057836 */ /* 0x018fce0000000000 */
.L_x_6:
[----:B------:R-:W-:-:S04]  /*00c0*/  LOP3.LUT R4, R0, 0xff, RZ, 0xc0, !PT ;  /* 0x000000ff00047812 */ /* 0x000fc800078ec0ff */
[----:B------:R-:W-:-:S13]  /*00d0*/  ISETP.NE.AND P0, PT, R4, 0x1, PT ;  /* 0x000000010400780c */ /* 0x000fda0003f05270 */
[----:B------:R-:W-:Y:S05]  /*00e0*/  @P0 BRA `(.L_x_0) ;  /* 0x00000000004c0947 */ /* 0x000fea0003800000 */
[----:B------:R-:W0:Y:S08]  /*00f0*/  S2UR UR6, SR_CgaCtaId ;  /* 0x00000000000679c3 */ /* 0x000e300000008800 */
[----:B------:R-:W-:Y:S01]  /*0100*/  BAR.SYNC.DEFER_BLOCKING 0x0 ;  /* 0x0000000000007b1d */ /* 0x000fe20000010000 */
[----:B------:R-:W-:-:S05]  /*0110*/  ISETP.GE.AND P0, PT, R8, UR4, PT ;  /* 0x0000000408007c0c */ /* 0x000fca000bf06270 */
[----:B------:R-:W-:Y:S01]  /*0120*/  UMOV UR5, 0x400 ;  /* 0x0000040000057882 */ /* 0x000fe20000000000 */
[----:B------:R-:W-:Y:S01]  /*0130*/  BSSY.RECONVERGENT B0, `(.L_x_1) ;  /* 0x000000c000007945 */ /* 0x000fe20003800200 */
[----:B0-----:R-:W-:-:S09]  /*0140*/  ULEA UR5, UR6, UR5, 0x18 ;  /* 0x0000000506057291 */ /* 0x001fd2000f8ec0ff */
[----:B------:R-:W-:Y:S01]  /*0150*/  STS.U8 [UR5+0x1], RZ ;  /* 0x000001ffff007988 */ /* 0x000fe20008000005 */
[----:B------:R-:W-:Y:S06]  /*0160*/  BAR.SYNC.DEFER_BLOCKING 0x0 ;  /* 0x0000000000007b1d */ /* 0x000fec0000010000 */
[----:B------:R-:W-:Y:S05]  /*0170*/  @P0 BRA `(.L_x_2) ;  /* 0x00000000001c0947 */ /* 0x000fea0003800000 */
[----:B------:R-:W2:Y:S04]  /*0180*/  LDG.E R7, desc[UR8][R2.64] ;  /* 0x0000000802077981 */ /* 0x000ea8000c1e1900 */
[----:B------:R-:W2:Y:S01]  /*0190*/  LDG.E R4, desc[UR8][R2.64+0x4] ;  /* 0x0000040802047981 */ /* 0x000ea2000c1e1900 */
[----:B------:R-:W-:Y:S01]  /*01a0*/  IMAD.MOV.U32 R6, RZ, RZ, 0x1 ;  /* 0x00000001ff067424 */ /* 0x000fe200078e00ff */
[----:B--2---:R-:W-:-:S13]  /*01b0*/  ISETP.GT.AND P0, PT, R7, R4, PT ;  /* 0x000000040700720c */ /* 0x004fda0003f04270 */
[----:B------:R0:W-:Y:S04]  /*01c0*/  @P0 STG.E desc[UR8][R2.64], R4 ;  /* 0x0000000402000986 */ /* 0x0001e8000c101908 */
[----:B------:R0:W-:Y:S04]  /*01d0*/  @P0 STG.E desc[UR8][R2.64+0x4], R7 ;  /* 0x0000040702000986 */ /* 0x0001e8000c101908 */
[----:B------:R0:W-:Y:S02]  /*01e0*/  @P0 STS.U8 [UR5+0x1], R6 ;  /* 0x00000106ff000988 */ /* 0x0001e40008000005 */
.L_x_2:
[----:B------:R-:W-:Y:S05]  /*01f0*/  BSYNC.RECONVERGENT B0 ;  /* 0x0000000000007941 */ /* 0x000fea0003800200 */
.L_x_1:
[----:B------:R-:W-:Y:S06]  /*0200*/  BAR.SYNC.DEFER_BLOCKING 0x0 ;  /* 0x0000000000007b1d */ /* 0x000fec0000010000 */
[----:B------:R-:W-:Y:S05]  /*0210*/  BRA `(.L_x_3) ;  /* 0x00000000004c7947 */ /* 0x000fea0003800000 */
.L_x_0:
[----:B------:R-:W0:Y:S08]  /*0220*/  S2UR UR6, SR_CgaCtaId ;  /* 0x00000000000679c3 */ /* 0x000e300000008800 */
[----:B------:R-:W-:Y:S01]  /*0230*/  BAR.SYNC.DEFER_BLOCKING 0x0 ;  /* 0x0000000000007b1d */ /* 0x000fe20000010000 */
[----:B------:R-:W-:-:S05]  /*0240*/  ISETP.GE.AND P0, PT, R8, UR4, PT ;  /* 0x0000000408007c0c */ /* 0x000fca000bf06270 */
[----:B------:R-:W-:Y:S01]  /*0250*/  UMOV UR5, 0x400 ;  /* 0x0000040000057882 */ /* 0x000fe20000000000 */
[----:B------:R-:W-:Y:S01]  /*0260*/  BSSY.RECONVERGENT B0, `(.L_x_4) ;  /* 0x000000d000007945 */ /* 0x000fe20003800200 */
[----:B0-----:R-:W-:-:S09]  /*0270*/  ULEA UR5, UR6, UR5, 0x18 ;  /* 0x0000000506057291 */ /* 0x001fd2000f8ec0ff */
[----:B------:R-:W-:Y:S01]  /*0280*/  STS.U8 [UR5], RZ ;  /* 0x000000ffff007988 */ /* 0x000fe20008000005 */
[----:B------:R-:W-:Y:S06]  /*0290*/  BAR.SYNC.DEFER_BLOCKING 0x0 ;  /* 0x0000000000007b1d */ /* 0x000fec0000010000 */
[----:B------:R-:W-:Y:S05]  /*02a0*/  @P0 BRA `(.L_x_5) ;  /* 0x0000000000200947 */ /* 0x000fea0003800000 */
[----:B------:R-:W2:Y:S04]  /*02b0*/  LDG.E R7, desc[UR8][R2.64+0x4] ;  /* 0x0000040802077981 */ /* 0x000ea8000c1e1900 */
[----:B------:R-:W2:Y:S01]  /*02c0*/  LDG.E R4, desc[UR8][R2.64+0x8] ;  /* 0x0000080802047981 */ /* 0x000ea2000c1e1900 */
[----:B------:R-:W-:Y:S01]  /*02d0*/  IMAD.MOV.U32 R6, RZ, RZ, 0x1 ;  /* 0x00000001ff067424 */ /* 0x000fe200078e00ff */
[----:B--2---:R-:W-:-:S04]  /*02e0*/  ISETP.GT.AND P0, PT, R7, R4, PT ;  /* 0x000000040700720c */ /* 0x004fc80003f04270 */
[----:B------:R-:W-:-:S13]  /*02f0*/  ISETP.GE.OR P0, PT, R5, UR7, !P0 ;  /* 0x0000000705007c0c */ /* 0x000fda000c706670 */
[----:B------:R0:W-:Y:S04]  /*0300*/  @!P0 STG.E desc[UR8][R2.64+0x4], R4 ;  /* 0x0000040402008986 */ /* 0x0001e8000c101908 */
[----:B------:R0:W-:Y:S04]  /*0310*/  @!P0 STG.E desc[UR8][R2.64+0x8], R7 ;  /* 0x0000080702008986 */ /* 0x0001e8000c101908 */
[----:B------:R0:W-:Y:S02]  /*0320*/  @!P0 STS.U8 [UR5], R6 ;  /* 0x00000006ff008988 */ /* 0x0001e40008000005 */
.L_x_5:
[----:B------:R-:W-:Y:S05]  /*0330*/  BSYNC.RECONVERGENT B0 ;  /* 0x0000000000007941 */ /* 0x000fea0003800200 */
.L_x_4:
[----:B------:R-:W-:Y:S06]  /*0340*/  BAR.SYNC.DEFER_BLOCKING 0x0 ;  /* 0x0000000000007b1d */ /* 0x000fec0000010000 */
.L_x_3:
[----:B0-----:R-:W-:Y:S01]  /*0350*/  LDS.U8 R4, [UR5] ;  /* 0x00000005ff047984 */ /* 0x001fe20008000000 */
[----:B------:R-:W-:-:S03]  /*0360*/  LOP3.LUT R0, R0, 0x1, RZ, 0x3c, !PT ;  /* 0x0000000100007812 */ /* 0x000fc600078e3cff */
[----:B------:R-:W0:Y:S02]  /*0370*/  LDS.U8 R7, [UR5+0x1] ;  /* 0x00000105ff077984 */ /* 0x000e240008000000 */
[----:B0-----:R-:W-:-:S13]  /*0380*/  LOP3.LUT P0, RZ, R4, 0xff, R7, 0xc8, !PT ;  /* 0x000000ff04ff7812 */ /* 0x001fda000780c807 */
[----:B------:R-:W-:Y:S05]  /*0390*/  @P0 BRA `(.L_x_6) ;  /* 0xfffffffc00480947 */ /* 0x000fea000383ffff */
[----:B------:R-:W-:Y:S05]  /*03a0*/  EXIT ;  /* 0x000000000000794d */ /* 0x000fea0003800000 */
.L_x_7:
[----:B------:R-:W-:-:S00]  /*03b0*/  BRA `(.L_x_7) ;  /* 0xfffffffc00fc7947 */ /* 0x000fc0000383ffff */
[----:B------:R-:W-:-:S00]  /*03c0*/  NOP ;  /* 0x0000000000007918 */ /* 0x000fc00000000000 */
        /* <DEDUP_REMOVED lines=11> */
.L_x_8:


//--------------------- .nv.shared._Z4sortPii     --------------------------
	.section	.nv.shared._Z4sortPii,"aw",@nobits
	.sectionflags	@""
.nv.shared._Z4sortPii:
	.zero		1026


//--------------------- .nv.shared.reserved.0     --------------------------
	.section	.nv.shared.reserved.0,"aw",@nobits
	.weak		__nv_reservedSMEM_offset_0_alias
	.size		__nv_reservedSMEM_offset_0_alias, 0, 64
	.other		__nv_reservedSMEM_offset_0_alias,@"STO_CUDA_RESERVED_SHARED STV_DEFAULT"
__nv_reservedSMEM_offset_0_alias:
	.zero		0
	.zero		64


//--------------------- .nv.constant0._Z4sortPii  --------------------------
	.section	.nv.constant0._Z4sortPii,"a",@progbits
	.sectionflags	@""
	.align	4
.nv.constant0._Z4sortPii:
	.zero		908


//--------------------- SYMBOLS --------------------------

	.type		.nv.reservedSmem.offset0,@object
	.size		.nv.reservedSmem.offset0,0x4
	.type		.nv.reservedSmem.cap,@object
	.size		.nv.reservedSmem.cap,0x4
